//
// Generated by NVIDIA NVVM Compiler
//
// Compiler Build ID: CL-36424714
// Cuda compilation tools, release 13.0, V13.0.88
// Based on NVVM 20.0.0
//

.version 9.0
.target sm_100
.address_size 64

	// .globl	_Z24reductionNoBankConflictsPfS_
// _ZZ24reductionNoBankConflictsPfS_E4psum has been demoted

.visible .entry _Z24reductionNoBankConflictsPfS_(
	.param .u64 .ptr .align 1 _Z24reductionNoBankConflictsPfS__param_0,
	.param .u64 .ptr .align 1 _Z24reductionNoBankConflictsPfS__param_1
)
{
	.reg .pred 	%p<5>;
	.reg .b32 	%r<13>;
	.reg .b32 	%f<6>;
	.reg .b64 	%rd<9>;
	// demoted variable
	.shared .align 4 .b8 _ZZ24reductionNoBankConflictsPfS_E4psum[64];
	ld.param.u64 	%rd2, [_Z24reductionNoBankConflictsPfS__param_0];
	ld.param.u64 	%rd1, [_Z24reductionNoBankConflictsPfS__param_1];
	cvta.to.global.u64 	%rd3, %rd2;
	mov.u32 	%r1, %ctaid.x;
	mov.u32 	%r12, %ntid.x;
	mov.u32 	%r3, %tid.x;
	mad.lo.s32 	%r7, %r1, %r12, %r3;
	mul.wide.s32 	%rd4, %r7, 4;
	add.s64 	%rd5, %rd3, %rd4;
	ld.global.f32 	%f1, [%rd5];
	shl.b32 	%r8, %r3, 2;
	mov.u32 	%r9, _ZZ24reductionNoBankConflictsPfS_E4psum;
	add.s32 	%r4, %r9, %r8;
	st.shared.f32 	[%r4], %f1;
	bar.sync 	0;
	setp.lt.u32 	%p1, %r12, 2;
	@%p1 bra 	$L__BB0_4;
$L__BB0_1:
	shr.u32 	%r6, %r12, 1;
	setp.ge.u32 	%p2, %r3, %r6;
	@%p2 bra 	$L__BB0_3;
	shl.b32 	%r10, %r6, 2;
	add.s32 	%r11, %r4, %r10;
	ld.shared.f32 	%f2, [%r11];
	ld.shared.f32 	%f3, [%r4];
	add.f32 	%f4, %f2, %f3;
	st.shared.f32 	[%r4], %f4;
$L__BB0_3:
	bar.sync 	0;
	setp.gt.u32 	%p3, %r12, 3;
	mov.u32 	%r12, %r6;
	@%p3 bra 	$L__BB0_1;
$L__BB0_4:
	setp.ne.s32 	%p4, %r3, 0;
	@%p4 bra 	$L__BB0_6;
	ld.shared.f32 	%f5, [_ZZ24reductionNoBankConflictsPfS_E4psum];
	cvta.to.global.u64 	%rd6, %rd1;
	mul.wide.u32 	%rd7, %r1, 4;
	add.s64 	%rd8, %rd6, %rd7;
	st.global.f32 	[%rd8], %f5;
$L__BB0_6:
	ret;

}


// ===== COMPILED SASS (sm_100) =====

	.target	sm_100

	.elftype	@"ET_EXEC"


//--------------------- .note.nv.tkinfo           --------------------------
	.section	.note.nv.tkinfo,"",@"SHT_NOTE"
	.sectionflags	@"SHF_NOTE_NV_TKINFO"
	.tkinfo
        /*0018*/ 	.word	0x00000002
        /*0030*/ 	.string	""
        /*0030*/ 	.string	"ptxas"
        /*0030*/ 	.string	"Cuda compilation tools, release 13.0, V13.0.88"
        /*0030*/ 	.string	"Build cuda_13.0.r13.0/compiler.36424714_0"
        /*0030*/ 	.string	"-arch sm_100 -m 64 "



//--------------------- .note.nv.cuinfo           --------------------------
	.section	.note.nv.cuinfo,"",@"SHT_NOTE"
	.sectionflags	@"SHF_NOTE_NV_CUINFO"
        /*0018*/ 	.short	0x0002
        /*001a*/ 	.short	0x0064
        /*001c*/ 	.short	0x0082
	.zero		2


//--------------------- .nv.info                  --------------------------
	.section	.nv.info,"",@"SHT_CUDA_INFO"
	.align	4


	//----- nvinfo : EIATTR_REGCOUNT
	.align		4
        /*0000*/ 	.byte	0x04, 0x2f
        /*0002*/ 	.short	(.L_1 - .L_0)
	.align		4
.L_0:
        /*0004*/ 	.word	index@(_Z24reductionNoBankConflictsPfS_)
        /*0008*/ 	.word	0x0000000b


	//----- nvinfo : EIATTR_FRAME_SIZE
	.align		4
.L_1:
        /*000c*/ 	.byte	0x04, 0x11
        /*000e*/ 	.short	(.L_3 - .L_2)
	.align		4
.L_2:
        /*0010*/ 	.word	index@(_Z24reductionNoBankConflictsPfS_)
        /*0014*/ 	.word	0x00000000


	//----- nvinfo : EIATTR_MIN_STACK_SIZE
	.align		4
.L_3:
        /*0018*/ 	.byte	0x04, 0x12
        /*001a*/ 	.short	(.L_5 - .L_4)
	.align		4
.L_4:
        /*001c*/ 	.word	index@(_Z24reductionNoBankConflictsPfS_)
        /*0020*/ 	.word	0x00000000
.L_5:


//--------------------- .nv.compat                --------------------------
	.section	.nv.compat,"",@"SHT_CUDA_COMPAT_INFO"
	.align	4
        /*0000*/ 	.byte	0x02, 0x09, 0x00, 0x00, 0x02, 0x02, 0x01, 0x00, 0x02, 0x05, 0x05, 0x00, 0x03, 0x07, 0x01, 0x01
        /*0010*/ 	.byte	0x02, 0x03, 0x00, 0x00, 0x02, 0x06, 0x01, 0x00, 0x04, 0x0b, 0x08, 0x00, 0x09, 0x00, 0x00, 0x00
        /*0020*/ 	.byte	0x00, 0x00, 0x00, 0x00


//--------------------- .nv.info._Z24reductionNoBankConflictsPfS_ --------------------------
	.section	.nv.info._Z24reductionNoBankConflictsPfS_,"",@"SHT_CUDA_INFO"
	.sectionflags	@""
	.align	4


	//----- nvinfo : EIATTR_CUDA_API_VERSION
	.align		4
        /*0000*/ 	.byte	0x04, 0x37
        /*0002*/ 	.short	(.L_7 - .L_6)
.L_6:
        /*0004*/ 	.word	0x00000082


	//----- nvinfo : EIATTR_KPARAM_INFO
	.align		4
.L_7:
        /*0008*/ 	.byte	0x04, 0x17
        /*000a*/ 	.short	(.L_9 - .L_8)
.L_8:
        /*000c*/ 	.word	0x00000000
        /*0010*/ 	.short	0x0001
        /*0012*/ 	.short	0x0008
        /*0014*/ 	.byte	0x00, 0xf5, 0x21, 0x00


	//----- nvinfo : EIATTR_KPARAM_INFO
	.align		4
.L_9:
        /*0018*/ 	.byte	0x04, 0x17
        /*001a*/ 	.short	(.L_11 - .L_10)
.L_10:
        /*001c*/ 	.word	0x00000000
        /*0020*/ 	.short	0x0000
        /*0022*/ 	.short	0x0000
        /*0024*/ 	.byte	0x00, 0xf5, 0x21, 0x00


	//----- nvinfo : EIATTR_SPARSE_MMA_MASK
	.align		4
.L_11:
        /*0028*/ 	.byte	0x03, 0x50
        /*002a*/ 	.short	0x0000


	//----- nvinfo : EIATTR_MAXREG_COUNT
	.align		4
        /*002c*/ 	.byte	0x03, 0x1b
        /*002e*/ 	.short	0x00ff


	//----- nvinfo : EIATTR_NUM_BARRIERS
	.align		4
        /*0030*/ 	.byte	0x02, 0x4c
        /*0032*/ 	.byte	0x01
	.zero		1


	//----- nvinfo : EIATTR_MERCURY_ISA_VERSION
	.align		4
        /*0034*/ 	.byte	0x03, 0x5f
        /*0036*/ 	.short	0x0101


	//----- nvinfo : EIATTR_VRC_CTA_INIT_COUNT
	.align		4
        /*0038*/ 	.byte	0x02, 0x4a
	.zero		1
	.zero		1


	//----- nvinfo : EIATTR_EXIT_INSTR_OFFSETS
	.align		4
        /*003c*/ 	.byte	0x04, 0x1c
        /*003e*/ 	.short	(.L_13 - .L_12)


	//   ....[0]....
.L_12:
        /*0040*/ 	.word	0x000001e0


	//   ....[1]....
        /*0044*/ 	.word	0x00000260


	//----- nvinfo : EIATTR_CBANK_PARAM_SIZE
	.align		4
.L_13:
        /*0048*/ 	.byte	0x03, 0x19
        /*004a*/ 	.short	0x0010


	//----- nvinfo : EIATTR_PARAM_CBANK
	.align		4
        /*004c*/ 	.byte	0x04, 0x0a
        /*004e*/ 	.short	(.L_15 - .L_14)
	.align		4
.L_14:
        /*0050*/ 	.word	index@(.nv.constant0._Z24reductionNoBankConflictsPfS_)
        /*0054*/ 	.short	0x0380
        /*0056*/ 	.short	0x0010


	//----- nvinfo : EIATTR_SW_WAR
	.align		4
.L_15:
        /*0058*/ 	.byte	0x04, 0x36
        /*005a*/ 	.short	(.L_17 - .L_16)
.L_16:
        /*005c*/ 	.word	0x00000008
.L_17:


//--------------------- .nv.callgraph             --------------------------
	.section	.nv.callgraph,"",@"SHT_CUDA_CALLGRAPH"
	.align	4
	.sectionentsize	8
	.align		4
        /*0000*/ 	.word	0x00000000
	.align		4
        /*0004*/ 	.word	0xffffffff
	.align		4
        /*0008*/ 	.word	0x00000000
	.align		4
        /*000c*/ 	.word	0xfffffffe
	.align		4
        /*0010*/ 	.word	0x00000000
	.align		4
        /*0014*/ 	.word	0xfffffffd
	.align		4
        /*0018*/ 	.word	0x00000000
	.align		4
        /*001c*/ 	.word	0xfffffffc


//--------------------- .text._Z24reductionNoBankConflictsPfS_ --------------------------
	.section	.text._Z24reductionNoBankConflictsPfS_,"ax",@progbits
	.align	128
        .global         _Z24reductionNoBankConflictsPfS_
        .type           _Z24reductionNoBankConflictsPfS_,@function
        .size           _Z24reductionNoBankConflictsPfS_,(.L_x_3 - _Z24reductionNoBankConflictsPfS_)
        .other          _Z24reductionNoBankConflictsPfS_,@"STO_CUDA_ENTRY STV_DEFAULT"
_Z24reductionNoBankConflictsPfS_:
.text._Z24reductionNoBankConflictsPfS_:
[----:B------:R-:W-:Y:S01]  /*0000*/  LDC R1, c[0x0][0x37c] ;  /* 0x0000df00ff017b82 */ /* 0x000fe20000000800 */
[----:B------:R-:W0:Y:S07]  /*0010*/  S2R R7, SR_CTAID.X ;  /* 0x0000000000077919 */ /* 0x000e2e0000002500 */
[----:B------:R-:W1:Y:S01]  /*0020*/  LDC.64 R2, c[0x0][0x380] ;  /* 0x0000e000ff027b82 */ /* 0x000e620000000a00 */
[----:B------:R-:W0:Y:S01]  /*0030*/  LDCU UR8, c[0x0][0x360] ;  /* 0x00006c00ff0877ac */ /* 0x000e220008000800 */
[----:B------:R-:W0:Y:S01]  /*0040*/  S2R R6, SR_TID.X ;  /* 0x0000000000067919 */ /* 0x000e220000002100 */
[----:B------:R-:W2:Y:S01]  /*0050*/  LDCU.64 UR6, c[0x0][0x358] ;  /* 0x00006b00ff0677ac */ /* 0x000ea20008000a00 */
[----:B0-----:R-:W-:-:S04]  /*0060*/  IMAD R5, R7, UR8, R6 ;  /* 0x0000000807057c24 */ /* 0x001fc8000f8e0206 */
[----:B-1----:R-:W-:-:S06]  /*0070*/  IMAD.WIDE R2, R5, 0x4, R2 ;  /* 0x0000000405027825 */ /* 0x002fcc00078e0202 */
[----:B--2---:R-:W2:Y:S01]  /*0080*/  LDG.E R2, desc[UR6][R2.64] ;  /* 0x0000000602027981 */ /* 0x004ea2000c1e1900 */
[----:B------:R-:W0:Y:S01]  /*0090*/  S2UR UR5, SR_CgaCtaId ;  /* 0x00000000000579c3 */ /* 0x000e220000008800 */
[----:B------:R-:W-:Y:S01]  /*00a0*/  UMOV UR4, 0x400 ;  /* 0x0000040000047882 */ /* 0x000fe20000000000 */
[----:B------:R-:W-:Y:S01]  /*00b0*/  UISETP.GE.U32.AND UP0, UPT, UR8, 0x2, UPT ;  /* 0x000000020800788c */ /* 0x000fe2000bf06070 */
[----:B------:R-:W-:Y:S01]  /*00c0*/  ISETP.NE.AND P0, PT, R6, RZ, PT ;  /* 0x000000ff0600720c */ /* 0x000fe20003f05270 */
[----:B0-----:R-:W-:-:S06]  /*00d0*/  ULEA UR4, UR5, UR4, 0x18 ;  /* 0x0000000405047291 */ /* 0x001fcc000f8ec0ff */
[----:B------:R-:W-:-:S05]  /*00e0*/  LEA R5, R6, UR4, 0x2 ;  /* 0x0000000406057c11 */ /* 0x000fca000f8e10ff */
[----:B--2---:R0:W-:Y:S01]  /*00f0*/  STS [R5], R2 ;  /* 0x0000000205007388 */ /* 0x0041e20000000800 */
[----:B------:R-:W-:Y:S06]  /*0100*/  BAR.SYNC.DEFER_BLOCKING 0x0 ;  /* 0x0000000000007b1d */ /* 0x000fec0000010000 */
[----:B------:R-:W-:Y:S05]  /*0110*/  BRA.U !UP0, `(.L_x_0) ;  /* 0x0000000108307547 */ /* 0x000fea000b800000 */
[----:B------:R-:W-:-:S07]  /*0120*/  IMAD.U32 R0, RZ, RZ, UR8 ;  /* 0x00000008ff007e24 */ /* 0x000fce000f8e00ff */
.L_x_1:
[----:B------:R-:W-:-:S04]  /*0130*/  SHF.R.U32.HI R8, RZ, 0x1, R0 ;  /* 0x00000001ff087819 */ /* 0x000fc80000011600 */
[----:B------:R-:W-:-:S13]  /*0140*/  ISETP.GE.U32.AND P1, PT, R6, R8, PT ;  /* 0x000000080600720c */ /* 0x000fda0003f26070 */
[----:B0-----:R-:W-:Y:S01]  /*0150*/  @!P1 LEA R2, R8, R5, 0x2 ;  /* 0x0000000508029211 */ /* 0x001fe200078e10ff */
[----:B------:R-:W-:Y:S05]  /*0160*/  @!P1 LDS R3, [R5] ;  /* 0x0000000005039984 */ /* 0x000fea0000000800 */
[----:B------:R-:W0:Y:S02]  /*0170*/  @!P1 LDS R2, [R2] ;  /* 0x0000000002029984 */ /* 0x000e240000000800 */
[----:B0-----:R-:W-:-:S05]  /*0180*/  @!P1 FADD R4, R2, R3 ;  /* 0x0000000302049221 */ /* 0x001fca0000000000 */
[----:B------:R1:W-:Y:S01]  /*0190*/  @!P1 STS [R5], R4 ;  /* 0x0000000405009388 */ /* 0x0003e20000000800 */
[----:B------:R-:W-:Y:S01]  /*01a0*/  BAR.SYNC.DEFER_BLOCKING 0x0 ;  /* 0x0000000000007b1d */ /* 0x000fe20000010000 */
[----:B------:R-:W-:Y:S01]  /*01b0*/  ISETP.GT.U32.AND P1, PT, R0, 0x3, PT ;  /* 0x000000030000780c */ /* 0x000fe20003f24070 */
[----:B------:R-:W-:-:S12]  /*01c0*/  IMAD.MOV.U32 R0, RZ, RZ, R8 ;  /* 0x000000ffff007224 */ /* 0x000fd800078e0008 */
[----:B-1----:R-:W-:Y:S05]  /*01d0*/  @P1 BRA `(.L_x_1) ;  /* 0xfffffffc00d41947 */ /* 0x002fea000383ffff */
.L_x_0:
[----:B------:R-:W-:Y:S05]  /*01e0*/  @P0 EXIT ;  /* 0x000000000000094d */ /* 0x000fea0003800000 */
[----:B------:R-:W1:Y:S01]  /*01f0*/  S2UR UR5, SR_CgaCtaId ;  /* 0x00000000000579c3 */ /* 0x000e620000008800 */
[----:B------:R-:W-:-:S07]  /*0200*/  UMOV UR4, 0x400 ;  /* 0x0000040000047882 */ /* 0x000fce0000000000 */
[----:B0-----:R-:W0:Y:S01]  /*0210*/  LDC.64 R2, c[0x0][0x388] ;  /* 0x0000e200ff027b82 */ /* 0x001e220000000a00 */
[----:B-1----:R-:W-:Y:S01]  /*0220*/  ULEA UR4, UR5, UR4, 0x18 ;  /* 0x0000000405047291 */ /* 0x002fe2000f8ec0ff */
[----:B0-----:R-:W-:-:S08]  /*0230*/  IMAD.WIDE.U32 R2, R7, 0x4, R2 ;  /* 0x0000000407027825 */ /* 0x001fd000078e0002 */
[----:B------:R-:W0:Y:S04]  /*0240*/  LDS R5, [UR4] ;  /* 0x00000004ff057984 */ /* 0x000e280008000800 */
[----:B0-----:R-:W-:Y:S01]  /*0250*/  STG.E desc[UR6][R2.64], R5 ;  /* 0x0000000502007986 */ /* 0x001fe2000c101906 */
[----:B------:R-:W-:Y:S05]  /*0260*/  EXIT ;  /* 0x000000000000794d */ /* 0x000fea0003800000 */
.L_x_2:
[----:B------:R-:W-:-:S00]  /*0270*/  BRA `(.L_x_2) ;  /* 0xfffffffc00fc7947 */ /* 0x000fc0000383ffff */
[----:B------:R-:W-:-:S00]  /*0280*/  NOP ;  /* 0x0000000000007918 */ /* 0x000fc00000000000 */
[----:B------:R-:W-:-:S00]  /*0290*/  NOP ;  /* 0x0000000000007918 */ /* 0x000fc00000000000 */
[----:B------:R-:W-:-:S00]  /*02a0*/  NOP ;  /* 0x0000000000007918 */ /* 0x000fc00000000000 */
[----:B------:R-:W-:-:S00]  /*02b0*/  NOP ;  /* 0x0000000000007918 */ /* 0x000fc00000000000 */
[----:B------:R-:W-:-:S00]  /*02c0*/  NOP ;  /* 0x0000000000007918 */ /* 0x000fc00000000000 */
[----:B------:R-:W-:-:S00]  /*02d0*/  NOP ;  /* 0x0000000000007918 */ /* 0x000fc00000000000 */
[----:B------:R-:W-:-:S00]  /*02e0*/  NOP ;  /* 0x0000000000007918 */ /* 0x000fc00000000000 */
[----:B------:R-:W-:-:S00]  /*02f0*/  NOP ;  /* 0x0000000000007918 */ /* 0x000fc00000000000 */
.L_x_3:


//--------------------- .nv.shared._Z24reductionNoBankConflictsPfS_ --------------------------
	.section	.nv.shared._Z24reductionNoBankConflictsPfS_,"aw",@nobits
	.sectionflags	@""
	.align	4
.nv.shared._Z24reductionNoBankConflictsPfS_:
	.zero		1088


//--------------------- .nv.shared.reserved.0     --------------------------
	.section	.nv.shared.reserved.0,"aw",@nobits
	.weak		__nv_reservedSMEM_offset_0_alias
	.size		__nv_reservedSMEM_offset_0_alias, 0, 64
	.other		__nv_reservedSMEM_offset_0_alias,@"STO_CUDA_RESERVED_SHARED STV_DEFAULT"
__nv_reservedSMEM_offset_0_alias:
	.zero		0
	.zero		64


//--------------------- .nv.constant0._Z24reductionNoBankConflictsPfS_ --------------------------
	.section	.nv.constant0._Z24reductionNoBankConflictsPfS_,"a",@progbits
	.sectionflags	@""
	.align	4
.nv.constant0._Z24reductionNoBankConflictsPfS_:
	.zero		912


//--------------------- SYMBOLS --------------------------

	.type		.nv.reservedSmem.offset0,@object
	.size		.nv.reservedSmem.offset0,0x4
	.type		.nv.reservedSmem.cap,@object
	.size		.nv.reservedSmem.cap,0x4
